	.headerflags	@"EF_CUDA_TEXMODE_UNIFIED EF_CUDA_64BIT_ADDRESS EF_CUDA_ACCELERATORS EF_CUDA_SM90 EF_CUDA_VIRTUAL_SM(EF_CUDA_SM90)"
	.elftype	@"ET_EXEC"


//--------------------- .nv.info                  --------------------------
	.section	.nv.info,"",@"SHT_CUDA_INFO"
	.align	4


	//----- nvinfo : EIATTR_REGCOUNT
	.align		4
        /*0000*/ 	.byte	0x04, 0x2f
        /*0002*/ 	.short	(.L_1 - .L_0)
	.align		4
.L_0:
        /*0004*/ 	.word	index@(triton_poi_fused_convolution_7)
        /*0008*/ 	.word	0x0000000c


	//----- nvinfo : EIATTR_MIN_STACK_SIZE
	.align		4
.L_1:
        /*000c*/ 	.byte	0x04, 0x12
        /*000e*/ 	.short	(.L_3 - .L_2)
	.align		4
.L_2:
        /*0010*/ 	.word	index@(triton_poi_fused_convolution_7)
        /*0014*/ 	.word	0x00000000


	//----- nvinfo : EIATTR_FRAME_SIZE
	.align		4
.L_3:
        /*0018*/ 	.byte	0x04, 0x11
        /*001a*/ 	.short	(.L_5 - .L_4)
	.align		4
.L_4:
        /*001c*/ 	.word	index@(triton_poi_fused_convolution_7)
        /*0020*/ 	.word	0x00000000


	//----- nvinfo : EIATTR_MIN_STACK_SIZE
	.align		4
.L_5:
        /*0024*/ 	.byte	0x04, 0x12
        /*0026*/ 	.short	(.L_7 - .L_6)
	.align		4
.L_6:
        /*0028*/ 	.word	index@(triton_poi_fused_convolution_7)
        /*002c*/ 	.word	0x00000000
.L_7:


//--------------------- .nv.info.triton_poi_fused_convolution_7 --------------------------
	.section	.nv.info.triton_poi_fused_convolution_7,"",@"SHT_CUDA_INFO"
	.sectionflags	@""
	.align	4


	//----- nvinfo : EIATTR_CUDA_API_VERSION
	.align		4
        /*0000*/ 	.byte	0x04, 0x37
        /*0002*/ 	.short	(.L_9 - .L_8)
.L_8:
        /*0004*/ 	.word	0x0000007c


	//----- nvinfo : EIATTR_KPARAM_INFO
	.align		4
.L_9:
        /*0008*/ 	.byte	0x04, 0x17
        /*000a*/ 	.short	(.L_11 - .L_10)
.L_10:
        /*000c*/ 	.word	0x00000000
        /*0010*/ 	.short	0x0002
        /*0012*/ 	.short	0x0010
        /*0014*/ 	.byte	0x00, 0xf0, 0x11, 0x00


	//----- nvinfo : EIATTR_KPARAM_INFO
	.align		4
.L_11:
        /*0018*/ 	.byte	0x04, 0x17
        /*001a*/ 	.short	(.L_13 - .L_12)
.L_12:
        /*001c*/ 	.word	0x00000000
        /*0020*/ 	.short	0x0001
        /*0022*/ 	.short	0x0008
        /*0024*/ 	.byte	0x00, 0xf4, 0x21, 0x00


	//----- nvinfo : EIATTR_KPARAM_INFO
	.align		4
.L_13:
        /*0028*/ 	.byte	0x04, 0x17
        /*002a*/ 	.short	(.L_15 - .L_14)
.L_14:
        /*002c*/ 	.word	0x00000000
        /*0030*/ 	.short	0x0000
        /*0032*/ 	.short	0x0000
        /*0034*/ 	.byte	0x00, 0xf4, 0x21, 0x00


	//----- nvinfo : EIATTR_SPARSE_MMA_MASK
	.align		4
.L_15:
        /*0038*/ 	.byte	0x03, 0x50
        /*003a*/ 	.short	0x0000


	//----- nvinfo : EIATTR_MAXREG_COUNT
	.align		4
        /*003c*/ 	.byte	0x03, 0x1b
        /*003e*/ 	.short	0x00ff


	//----- nvinfo : EIATTR_EXIT_INSTR_OFFSETS
	.align		4
        /*0040*/ 	.byte	0x04, 0x1c
        /*0042*/ 	.short	(.L_17 - .L_16)


	//   ....[0]....
.L_16:
        /*0044*/ 	.word	0x00000160


	//----- nvinfo : EIATTR_REQNTID
	.align		4
.L_17:
        /*0048*/ 	.byte	0x04, 0x10
        /*004a*/ 	.short	(.L_19 - .L_18)
.L_18:
        /*004c*/ 	.word	0x00000080
        /*0050*/ 	.word	0x00000001
        /*0054*/ 	.word	0x00000001


	//----- nvinfo : EIATTR_CBANK_PARAM_SIZE
	.align		4
.L_19:
        /*0058*/ 	.byte	0x03, 0x19
        /*005a*/ 	.short	0x0014


	//----- nvinfo : EIATTR_PARAM_CBANK
	.align		4
        /*005c*/ 	.byte	0x04, 0x0a
        /*005e*/ 	.short	(.L_21 - .L_20)
	.align		4
.L_20:
        /*0060*/ 	.word	index@(.nv.constant0.triton_poi_fused_convolution_7)
        /*0064*/ 	.short	0x0210
        /*0066*/ 	.short	0x0014


	//----- nvinfo : EIATTR_SW_WAR
	.align		4
.L_21:
        /*0068*/ 	.byte	0x04, 0x36
        /*006a*/ 	.short	(.L_23 - .L_22)
.L_22:
        /*006c*/ 	.word	0x00000008
.L_23:


//--------------------- .nv.callgraph             --------------------------
	.section	.nv.callgraph,"",@"SHT_CUDA_CALLGRAPH"
	.align	4
	.sectionentsize	8
	.align		4
        /*0000*/ 	.word	0x00000000
	.align		4
        /*0004*/ 	.word	0xffffffff
	.align		4
        /*0008*/ 	.word	0x00000000
	.align		4
        /*000c*/ 	.word	0xfffffffe
	.align		4
        /*0010*/ 	.word	0x00000000
	.align		4
        /*0014*/ 	.word	0xfffffffd
	.align		4
        /*0018*/ 	.word	0x00000000
	.align		4
        /*001c*/ 	.word	0xfffffffc


//--------------------- .text.triton_poi_fused_convolution_7 --------------------------
	.section	.text.triton_poi_fused_convolution_7,"ax",@progbits
	.align	128
        .global         triton_poi_fused_convolution_7
        .type           triton_poi_fused_convolution_7,@function
        .size           triton_poi_fused_convolution_7,(.L_x_1 - triton_poi_fused_convolution_7)
        .other          triton_poi_fused_convolution_7,@"STO_CUDA_ENTRY STV_DEFAULT"
triton_poi_fused_convolution_7:
.text.triton_poi_fused_convolution_7:
[----:B------:R-:W-:Y:S01]  /*0000*/  LDC R1, c[0x0][0x28] ;  /* 0x00000a00ff017b82 */ /* 0x000fe20000000800 */
[----:B------:R-:W1:Y:S07]  /*0010*/  S2R R0, SR_TID.X ;  /* 0x0000000000007919 */ /* 0x000e6e0000002100 */
[----:B------:R-:W2:Y:S01]  /*0020*/  LDC.64 R4, c[0x0][0x218] ;  /* 0x00008600ff047b82 */ /* 0x000ea20000000a00 */
[----:B------:R-:W-:Y:S01]  /*0030*/  ULDC.64 UR4, c[0x0][0x208] ;  /* 0x0000820000047ab9 */ /* 0x000fe20000000a00 */
[----:B------:R-:W3:Y:S01]  /*0040*/  S2R R7, SR_CTAID.X ;  /* 0x0000000000077919 */ /* 0x000ee20000002500 */
[----:B-1----:R-:W-:-:S02]  /*0050*/  LOP3.LUT R0, R0, 0x7f, RZ, 0xc0, !PT ;  /* 0x0000007f00007812 */ /* 0x002fc400078ec0ff */
[----:B---3--:R-:W-:-:S03]  /*0060*/  SHF.R.S32.HI R2, RZ, 0x18, R7 ;  /* 0x00000018ff027819 */ /* 0x008fc60000011407 */
[----:B------:R-:W-:Y:S01]  /*0070*/  IMAD R7, R7, 0x80, R0 ;  /* 0x0000008007077824 */ /* 0x000fe200078e0200 */
[----:B------:R-:W-:Y:S02]  /*0080*/  SGXT R0, R2, 0x1 ;  /* 0x000000010200781a */ /* 0x000fe40000000200 */
[----:B------:R-:W1:Y:S02]  /*0090*/  LDC.64 R2, c[0x0][0x210] ;  /* 0x00008400ff027b82 */ /* 0x000e640000000a00 */
[----:B------:R-:W-:-:S04]  /*00a0*/  LEA.HI R0, R0, R7, RZ, 0x4 ;  /* 0x0000000700007211 */ /* 0x000fc800078f20ff */
[--C-:B------:R-:W-:Y:S02]  /*00b0*/  SHF.R.S32.HI R6, RZ, 0x4, R0.reuse ;  /* 0x00000004ff067819 */ /* 0x100fe40000011400 */
[----:B------:R-:W-:-:S04]  /*00c0*/  SHF.R.S32.HI R9, RZ, 0x1f, R0 ;  /* 0x0000001fff097819 */ /* 0x000fc80000011400 */
[----:B------:R-:W-:-:S04]  /*00d0*/  LEA.HI R9, R9, R6, RZ, 0x6 ;  /* 0x0000000609097211 */ /* 0x000fc800078f30ff */
[----:B------:R-:W-:-:S05]  /*00e0*/  LOP3.LUT R9, R9, 0xffffffc0, RZ, 0xc0, !PT ;  /* 0xffffffc009097812 */ /* 0x000fca00078ec0ff */
[----:B------:R-:W-:Y:S02]  /*00f0*/  IMAD.IADD R9, R6, 0x1, -R9 ;  /* 0x0000000106097824 */ /* 0x000fe400078e0a09 */
[----:B-1----:R-:W-:-:S04]  /*0100*/  IMAD.WIDE R2, R7, 0x4, R2 ;  /* 0x0000000407027825 */ /* 0x002fc800078e0202 */
[----:B--2---:R-:W-:Y:S01]  /*0110*/  IMAD.WIDE R4, R9, 0x4, R4 ;  /* 0x0000000409047825 */ /* 0x004fe200078e0204 */
[----:B------:R-:W2:Y:S05]  /*0120*/  LDG.E R0, desc[UR4][R2.64] ;  /* 0x0000000402007981 */ /* 0x000eaa000c1e1900 */
[----:B------:R-:W2:Y:S02]  /*0130*/  LDG.E.EL R5, desc[UR4][R4.64] ;  /* 0x0000000404057981 */ /* 0x000ea4000c2e1900 */
[----:B--2---:R-:W-:-:S05]  /*0140*/  FADD R7, R0, R5 ;  /* 0x0000000500077221 */ /* 0x004fca0000000000 */
[----:B------:R-:W-:Y:S01]  /*0150*/  STG.E desc[UR4][R2.64], R7 ;  /* 0x0000000702007986 */ /* 0x000fe2000c101904 */
[----:B------:R-:W-:Y:S05]  /*0160*/  EXIT ;  /* 0x000000000000794d */ /* 0x000fea0003800000 */
.L_x_0:
[----:B------:R-:W-:-:S00]  /*0170*/  BRA `(.L_x_0) ;  /* 0xfffffffc00fc7947 */ /* 0x000fc0000383ffff */
[----:B------:R-:W-:-:S00]  /*0180*/  NOP ;  /* 0x0000000000007918 */ /* 0x000fc00000000000 */
[----:B------:R-:W-:-:S00]  /*0190*/  NOP ;  /* 0x0000000000007918 */ /* 0x000fc00000000000 */
[----:B------:R-:W-:-:S00]  /*01a0*/  NOP ;  /* 0x0000000000007918 */ /* 0x000fc00000000000 */
[----:B------:R-:W-:-:S00]  /*01b0*/  NOP ;  /* 0x0000000000007918 */ /* 0x000fc00000000000 */
[----:B------:R-:W-:-:S00]  /*01c0*/  NOP ;  /* 0x0000000000007918 */ /* 0x000fc00000000000 */
[----:B------:R-:W-:-:S00]  /*01d0*/  NOP ;  /* 0x0000000000007918 */ /* 0x000fc00000000000 */
[----:B------:R-:W-:-:S00]  /*01e0*/  NOP ;  /* 0x0000000000007918 */ /* 0x000fc00000000000 */
[----:B------:R-:W-:-:S00]  /*01f0*/  NOP ;  /* 0x0000000000007918 */ /* 0x000fc00000000000 */
.L_x_1:


//--------------------- .nv.constant0.triton_poi_fused_convolution_7 --------------------------
	.section	.nv.constant0.triton_poi_fused_convolution_7,"a",@progbits
	.sectionflags	@""
	.align	4
.nv.constant0.triton_poi_fused_convolution_7:
	.zero		548
